	.headerflags	@"EF_CUDA_TEXMODE_UNIFIED EF_CUDA_64BIT_ADDRESS EF_CUDA_ACCELERATORS EF_CUDA_SM90 EF_CUDA_VIRTUAL_SM(EF_CUDA_SM90)"
	.elftype	@"ET_EXEC"


//--------------------- .nv.info                  --------------------------
	.section	.nv.info,"",@"SHT_CUDA_INFO"
	.align	4


	//----- nvinfo : EIATTR_REGCOUNT
	.align		4
        /*0000*/ 	.byte	0x04, 0x2f
        /*0002*/ 	.short	(.L_1 - .L_0)
	.align		4
.L_0:
        /*0004*/ 	.word	index@(triton_per_fused_convolution_mean_6)
        /*0008*/ 	.word	0x00000020


	//----- nvinfo : EIATTR_MIN_STACK_SIZE
	.align		4
.L_1:
        /*000c*/ 	.byte	0x04, 0x12
        /*000e*/ 	.short	(.L_3 - .L_2)
	.align		4
.L_2:
        /*0010*/ 	.word	index@(triton_per_fused_convolution_mean_6)
        /*0014*/ 	.word	0x00000000


	//----- nvinfo : EIATTR_FRAME_SIZE
	.align		4
.L_3:
        /*0018*/ 	.byte	0x04, 0x11
        /*001a*/ 	.short	(.L_5 - .L_4)
	.align		4
.L_4:
        /*001c*/ 	.word	index@(triton_per_fused_convolution_mean_6)
        /*0020*/ 	.word	0x00000000


	//----- nvinfo : EIATTR_MIN_STACK_SIZE
	.align		4
.L_5:
        /*0024*/ 	.byte	0x04, 0x12
        /*0026*/ 	.short	(.L_7 - .L_6)
	.align		4
.L_6:
        /*0028*/ 	.word	index@(triton_per_fused_convolution_mean_6)
        /*002c*/ 	.word	0x00000000
.L_7:


//--------------------- .nv.info.triton_per_fused_convolution_mean_6 --------------------------
	.section	.nv.info.triton_per_fused_convolution_mean_6,"",@"SHT_CUDA_INFO"
	.sectionflags	@""
	.align	4


	//----- nvinfo : EIATTR_CUDA_API_VERSION
	.align		4
        /*0000*/ 	.byte	0x04, 0x37
        /*0002*/ 	.short	(.L_9 - .L_8)
.L_8:
        /*0004*/ 	.word	0x0000007c


	//----- nvinfo : EIATTR_KPARAM_INFO
	.align		4
.L_9:
        /*0008*/ 	.byte	0x04, 0x17
        /*000a*/ 	.short	(.L_11 - .L_10)
.L_10:
        /*000c*/ 	.word	0x00000000
        /*0010*/ 	.short	0x0003
        /*0012*/ 	.short	0x0014
        /*0014*/ 	.byte	0x00, 0xf0, 0x11, 0x00


	//----- nvinfo : EIATTR_KPARAM_INFO
	.align		4
.L_11:
        /*0018*/ 	.byte	0x04, 0x17
        /*001a*/ 	.short	(.L_13 - .L_12)
.L_12:
        /*001c*/ 	.word	0x00000000
        /*0020*/ 	.short	0x0002
        /*0022*/ 	.short	0x0010
        /*0024*/ 	.byte	0x00, 0xf0, 0x11, 0x00


	//----- nvinfo : EIATTR_KPARAM_INFO
	.align		4
.L_13:
        /*0028*/ 	.byte	0x04, 0x17
        /*002a*/ 	.short	(.L_15 - .L_14)
.L_14:
        /*002c*/ 	.word	0x00000000
        /*0030*/ 	.short	0x0001
        /*0032*/ 	.short	0x0008
        /*0034*/ 	.byte	0x00, 0xf4, 0x21, 0x00


	//----- nvinfo : EIATTR_KPARAM_INFO
	.align		4
.L_15:
        /*0038*/ 	.byte	0x04, 0x17
        /*003a*/ 	.short	(.L_17 - .L_16)
.L_16:
        /*003c*/ 	.word	0x00000000
        /*0040*/ 	.short	0x0000
        /*0042*/ 	.short	0x0000
        /*0044*/ 	.byte	0x00, 0xf4, 0x21, 0x00


	//----- nvinfo : EIATTR_SPARSE_MMA_MASK
	.align		4
.L_17:
        /*0048*/ 	.byte	0x03, 0x50
        /*004a*/ 	.short	0x0000


	//----- nvinfo : EIATTR_MAXREG_COUNT
	.align		4
        /*004c*/ 	.byte	0x03, 0x1b
        /*004e*/ 	.short	0x00ff


	//----- nvinfo : EIATTR_COOP_GROUP_MASK_REGIDS
	.align		4
        /*0050*/ 	.byte	0x04, 0x29
        /*0052*/ 	.short	(.L_19 - .L_18)


	//   ....[0]....
.L_18:
        /*0054*/ 	.word	0xffffffff


	//   ....[1]....
        /*0058*/ 	.word	0xffffffff


	//   ....[2]....
        /*005c*/ 	.word	0xffffffff


	//   ....[3]....
        /*0060*/ 	.word	0xffffffff


	//   ....[4]....
        /*0064*/ 	.word	0xffffffff


	//   ....[5]....
        /*0068*/ 	.word	0xffffffff


	//   ....[6]....
        /*006c*/ 	.word	0xffffffff


	//   ....[7]....
        /*0070*/ 	.word	0xffffffff


	//   ....[8]....
        /*0074*/ 	.word	0xffffffff


	//   ....[9]....
        /*0078*/ 	.word	0xffffffff


	//   ....[10]....
        /*007c*/ 	.word	0xffffffff


	//   ....[11]....
        /*0080*/ 	.word	0xffffffff


	//----- nvinfo : EIATTR_COOP_GROUP_INSTR_OFFSETS
	.align		4
.L_19:
        /*0084*/ 	.byte	0x04, 0x28
        /*0086*/ 	.short	(.L_21 - .L_20)


	//   ....[0]....
.L_20:
        /*0088*/ 	.word	0x00000580


	//   ....[1]....
        /*008c*/ 	.word	0x00000590


	//   ....[2]....
        /*0090*/ 	.word	0x000005a0


	//   ....[3]....
        /*0094*/ 	.word	0x000005b0


	//   ....[4]....
        /*0098*/ 	.word	0x00000600


	//   ....[5]....
        /*009c*/ 	.word	0x00000610


	//   ....[6]....
        /*00a0*/ 	.word	0x00000620


	//   ....[7]....
        /*00a4*/ 	.word	0x00000630


	//   ....[8]....
        /*00a8*/ 	.word	0x00000680


	//   ....[9]....
        /*00ac*/ 	.word	0x00000690


	//   ....[10]....
        /*00b0*/ 	.word	0x000006a0


	//   ....[11]....
        /*00b4*/ 	.word	0x000006b0


	//----- nvinfo : EIATTR_EXIT_INSTR_OFFSETS
	.align		4
.L_21:
        /*00b8*/ 	.byte	0x04, 0x1c
        /*00ba*/ 	.short	(.L_23 - .L_22)


	//   ....[0]....
.L_22:
        /*00bc*/ 	.word	0x00000840


	//   ....[1]....
        /*00c0*/ 	.word	0x00000890


	//----- nvinfo : EIATTR_REQNTID
	.align		4
.L_23:
        /*00c4*/ 	.byte	0x04, 0x10
        /*00c6*/ 	.short	(.L_25 - .L_24)
.L_24:
        /*00c8*/ 	.word	0x00000100
        /*00cc*/ 	.word	0x00000001
        /*00d0*/ 	.word	0x00000001


	//----- nvinfo : EIATTR_CBANK_PARAM_SIZE
	.align		4
.L_25:
        /*00d4*/ 	.byte	0x03, 0x19
        /*00d6*/ 	.short	0x0018


	//----- nvinfo : EIATTR_PARAM_CBANK
	.align		4
        /*00d8*/ 	.byte	0x04, 0x0a
        /*00da*/ 	.short	(.L_27 - .L_26)
	.align		4
.L_26:
        /*00dc*/ 	.word	index@(.nv.constant0.triton_per_fused_convolution_mean_6)
        /*00e0*/ 	.short	0x0210
        /*00e2*/ 	.short	0x0018


	//----- nvinfo : EIATTR_SW_WAR
	.align		4
.L_27:
        /*00e4*/ 	.byte	0x04, 0x36
        /*00e6*/ 	.short	(.L_29 - .L_28)
.L_28:
        /*00e8*/ 	.word	0x00000008
.L_29:


//--------------------- .nv.callgraph             --------------------------
	.section	.nv.callgraph,"",@"SHT_CUDA_CALLGRAPH"
	.align	4
	.sectionentsize	8
	.align		4
        /*0000*/ 	.word	0x00000000
	.align		4
        /*0004*/ 	.word	0xffffffff
	.align		4
        /*0008*/ 	.word	0x00000000
	.align		4
        /*000c*/ 	.word	0xfffffffe
	.align		4
        /*0010*/ 	.word	0x00000000
	.align		4
        /*0014*/ 	.word	0xfffffffd
	.align		4
        /*0018*/ 	.word	0x00000000
	.align		4
        /*001c*/ 	.word	0xfffffffc


//--------------------- .text.triton_per_fused_convolution_mean_6 --------------------------
	.section	.text.triton_per_fused_convolution_mean_6,"ax",@progbits
	.sectionflags	@"SHF_BARRIERS=1"
	.align	128
        .global         triton_per_fused_convolution_mean_6
        .type           triton_per_fused_convolution_mean_6,@function
        .size           triton_per_fused_convolution_mean_6,(.L_x_1 - triton_per_fused_convolution_mean_6)
        .other          triton_per_fused_convolution_mean_6,@"STO_CUDA_ENTRY STV_DEFAULT"
triton_per_fused_convolution_mean_6:
.text.triton_per_fused_convolution_mean_6:
[----:B------:R-:W0:Y:S02]  /*0000*/  LDC R1, c[0x0][0x28] ;  /* 0x00000a00ff017b82 */ /* 0x000e240000000800 */
[----:B------:R-:W1:Y:S01]  /*0010*/  S2R R23, SR_CTAID.X ;  /* 0x0000000000177919 */ /* 0x000e620000002500 */
[----:B------:R-:W-:Y:S02]  /*0020*/  CS2R R8, SRZ ;  /* 0x0000000000087805 */ /* 0x000fe4000001ff00 */
[----:B------:R-:W-:Y:S01]  /*0030*/  CS2R R10, SRZ ;  /* 0x00000000000a7805 */ /* 0x000fe2000001ff00 */
[----:B------:R-:W-:Y:S01]  /*0040*/  ULDC.64 UR6, c[0x0][0x208] ;  /* 0x0000820000067ab9 */ /* 0x000fe20000000a00 */
[----:B------:R-:W2:Y:S01]  /*0050*/  S2R R0, SR_TID.X ;  /* 0x0000000000007919 */ /* 0x000ea20000002100 */
[----:B-1----:R-:W-:Y:S02]  /*0060*/  IMAD.SHL.U32 R23, R23, 0x80, RZ ;  /* 0x0000008017177824 */ /* 0x002fe400078e00ff */
[C---:B--2---:R-:W-:Y:S02]  /*0070*/  IMAD.SHL.U32 R28, R0.reuse, 0x4, RZ ;  /* 0x00000004001c7824 */ /* 0x044fe400078e00ff */
[----:B------:R-:W-:-:S03]  /*0080*/  IMAD.SHL.U32 R6, R0, 0x8, RZ ;  /* 0x0000000800067824 */ /* 0x000fc600078e00ff */
[----:B------:R-:W-:Y:S02]  /*0090*/  LOP3.LUT R4, R23, 0x7c, R28, 0xf8, !PT ;  /* 0x0000007c17047812 */ /* 0x000fe400078ef81c */
[----:B------:R-:W-:Y:S02]  /*00a0*/  LOP3.LUT R6, R6, 0x700, RZ, 0xc0, !PT ;  /* 0x0000070006067812 */ /* 0x000fe400078ec0ff */
[----:B------:R-:W-:Y:S02]  /*00b0*/  SHF.R.S32.HI R3, RZ, 0x1f, R4 ;  /* 0x0000001fff037819 */ /* 0x000fe40000011404 */
[----:B------:R-:W-:Y:S02]  /*00c0*/  ISETP.GE.AND P0, PT, R4, 0x400, PT ;  /* 0x000004000400780c */ /* 0x000fe40003f06270 */
[----:B------:R-:W-:Y:S02]  /*00d0*/  LEA.HI R5, R3, R4, RZ, 0x8 ;  /* 0x0000000403057211 */ /* 0x000fe400078f40ff */
[----:B------:R-:W1:Y:S03]  /*00e0*/  LDC.64 R2, c[0x0][0x210] ;  /* 0x00008400ff027b82 */ /* 0x000e660000000a00 */
[C---:B------:R-:W-:Y:S01]  /*00f0*/  IMAD.SHL.U32 R7, R5.reuse, 0x20, RZ ;  /* 0x0000002005077824 */ /* 0x040fe200078e00ff */
[----:B------:R-:W-:-:S04]  /*0100*/  LOP3.LUT R5, R5, 0xffffff00, RZ, 0xc0, !PT ;  /* 0xffffff0005057812 */ /* 0x000fc800078ec0ff */
[----:B------:R-:W-:-:S04]  /*0110*/  LOP3.LUT R7, R7, 0xffffe000, RZ, 0xc0, !PT ;  /* 0xffffe00007077812 */ /* 0x000fc800078ec0ff */
[----:B------:R-:W-:-:S05]  /*0120*/  IADD3 R5, R7, R4, -R5 ;  /* 0x0000000407057210 */ /* 0x000fca0007ffe805 */
[----:B------:R-:W-:Y:S01]  /*0130*/  IMAD.IADD R21, R6, 0x1, R5 ;  /* 0x0000000106157824 */ /* 0x000fe200078e0205 */
[----:B------:R-:W-:Y:S02]  /*0140*/  CS2R R4, SRZ ;  /* 0x0000000000047805 */ /* 0x000fe4000001ff00 */
[----:B------:R-:W-:Y:S01]  /*0150*/  CS2R R6, SRZ ;  /* 0x0000000000067805 */ /* 0x000fe2000001ff00 */
[C---:B------:R-:W-:Y:S02]  /*0160*/  VIADD R19, R21.reuse, 0x800 ;  /* 0x0000080015137836 */ /* 0x040fe40000000000 */
[----:B------:R-:W-:Y:S02]  /*0170*/  VIADD R27, R21, 0x1000 ;  /* 0x00001000151b7836 */ /* 0x000fe40000000000 */
[----:B-1----:R-:W-:-:S04]  /*0180*/  IMAD.WIDE R18, R19, 0x4, R2 ;  /* 0x0000000413127825 */ /* 0x002fc800078e0202 */
[C-C-:B------:R-:W-:Y:S01]  /*0190*/  IMAD.WIDE R16, R21.reuse, 0x4, R2.reuse ;  /* 0x0000000415107825 */ /* 0x140fe200078e0202 */
[----:B------:R1:W2:Y:S01]  /*01a0*/  @!P0 LDG.E.128 R8, desc[UR6][R18.64] ;  /* 0x0000000612088981 */ /* 0x0002a2000c1e1d00 */
[----:B------:R-:W-:Y:S02]  /*01b0*/  CS2R R12, SRZ ;  /* 0x00000000000c7805 */ /* 0x000fe4000001ff00 */
[----:B------:R-:W-:Y:S01]  /*01c0*/  CS2R R14, SRZ ;  /* 0x00000000000e7805 */ /* 0x000fe2000001ff00 */
[----:B------:R-:W-:Y:S01]  /*01d0*/  VIADD R29, R21, 0x1800 ;  /* 0x00001800151d7836 */ /* 0x000fe20000000000 */
[----:B------:R3:W4:Y:S01]  /*01e0*/  @!P0 LDG.E.128 R4, desc[UR6][R16.64] ;  /* 0x0000000610048981 */ /* 0x000722000c1e1d00 */
[----:B------:R-:W-:-:S04]  /*01f0*/  IMAD.WIDE R20, R27, 0x4, R2 ;  /* 0x000000041b147825 */ /* 0x000fc800078e0202 */
[----:B------:R-:W-:Y:S01]  /*0200*/  IMAD.WIDE R2, R29, 0x4, R2 ;  /* 0x000000041d027825 */ /* 0x000fe200078e0202 */
[----:B-1----:R-:W-:Y:S01]  /*0210*/  CS2R R18, SRZ ;  /* 0x0000000000127805 */ /* 0x002fe2000001ff00 */
[----:B------:R-:W5:Y:S01]  /*0220*/  @!P0 LDG.E.128 R12, desc[UR6][R20.64] ;  /* 0x00000006140c8981 */ /* 0x000f62000c1e1d00 */
[----:B---3--:R-:W-:-:S06]  /*0230*/  CS2R R16, SRZ ;  /* 0x0000000000107805 */ /* 0x008fcc000001ff00 */
[----:B------:R5:W3:Y:S01]  /*0240*/  @!P0 LDG.E.128 R16, desc[UR6][R2.64] ;  /* 0x0000000602108981 */ /* 0x000ae2000c1e1d00 */
[----:B------:R-:W1:Y:S01]  /*0250*/  S2UR UR5, SR_CgaCtaId ;  /* 0x00000000000579c3 */ /* 0x000e620000008800 */
[----:B------:R-:W-:Y:S01]  /*0260*/  LOP3.LUT R28, R28, 0x7c, RZ, 0xc0, !PT ;  /* 0x0000007c1c1c7812 */ /* 0x000fe200078ec0ff */
[----:B------:R-:W-:Y:S01]  /*0270*/  UMOV UR4, 0x400 ;  /* 0x0000040000047882 */ /* 0x000fe20000000000 */
[----:B------:R-:W-:Y:S01]  /*0280*/  ISETP.GE.AND P1, PT, R0, 0x400, PT ;  /* 0x000004000000780c */ /* 0x000fe20003f26270 */
[----:B-1----:R-:W-:Y:S01]  /*0290*/  UPRMT UR4, UR5, 0x654, UR4 ;  /* 0x0000065405047896 */ /* 0x002fe20008000004 */
[----:B------:R-:W-:Y:S02]  /*02a0*/  LOP3.LUT R23, R23, 0x7f, R0, 0xf8, !PT ;  /* 0x0000007f17177812 */ /* 0x000fe400078ef800 */
[----:B--2---:R-:W-:Y:S02]  /*02b0*/  SEL R27, R8, RZ, !P0 ;  /* 0x000000ff081b7207 */ /* 0x004fe40004000000 */
[----:B------:R-:W-:-:S02]  /*02c0*/  SEL R8, R9, RZ, !P0 ;  /* 0x000000ff09087207 */ /* 0x000fc40004000000 */
[----:B----4-:R-:W-:Y:S02]  /*02d0*/  SEL R5, R5, RZ, !P0 ;  /* 0x000000ff05057207 */ /* 0x010fe40004000000 */
[----:B------:R-:W-:Y:S02]  /*02e0*/  SEL R6, R6, RZ, !P0 ;  /* 0x000000ff06067207 */ /* 0x000fe40004000000 */
[----:B------:R-:W-:Y:S02]  /*02f0*/  SEL R9, R10, RZ, !P0 ;  /* 0x000000ff0a097207 */ /* 0x000fe40004000000 */
[----:B------:R-:W-:Y:S02]  /*0300*/  SEL R4, R4, RZ, !P0 ;  /* 0x000000ff04047207 */ /* 0x000fe40004000000 */
[----:B------:R-:W-:Y:S02]  /*0310*/  SEL R7, R7, RZ, !P0 ;  /* 0x000000ff07077207 */ /* 0x000fe40004000000 */
[----:B------:R-:W-:Y:S01]  /*0320*/  SEL R10, R11, RZ, !P0 ;  /* 0x000000ff0b0a7207 */ /* 0x000fe20004000000 */
[----:B------:R-:W-:Y:S01]  /*0330*/  FADD R5, R5, R8 ;  /* 0x0000000805057221 */ /* 0x000fe20000000000 */
[----:B------:R-:W-:Y:S01]  /*0340*/  FADD R6, R6, R9 ;  /* 0x0000000906067221 */ /* 0x000fe20000000000 */
[----:B-----5:R-:W-:Y:S01]  /*0350*/  SEL R3, R12, RZ, !P0 ;  /* 0x000000ff0c037207 */ /* 0x020fe20004000000 */
[----:B------:R-:W-:Y:S01]  /*0360*/  FADD R4, R4, R27 ;  /* 0x0000001b04047221 */ /* 0x000fe20000000000 */
[----:B------:R-:W-:Y:S01]  /*0370*/  SEL R2, R13, RZ, !P0 ;  /* 0x000000ff0d027207 */ /* 0x000fe20004000000 */
[----:B------:R-:W-:Y:S01]  /*0380*/  FADD R7, R7, R10 ;  /* 0x0000000a07077221 */ /* 0x000fe20000000000 */
[----:B------:R-:W-:-:S02]  /*0390*/  SEL R9, R14, RZ, !P0 ;  /* 0x000000ff0e097207 */ /* 0x000fc40004000000 */
[----:B------:R-:W-:Y:S01]  /*03a0*/  SEL R8, R15, RZ, !P0 ;  /* 0x000000ff0f087207 */ /* 0x000fe20004000000 */
[----:B------:R-:W-:Y:S01]  /*03b0*/  FADD R3, R3, R4 ;  /* 0x0000000403037221 */ /* 0x000fe20000000000 */
[----:B---3--:R-:W-:Y:S01]  /*03c0*/  SEL R17, R17, RZ, !P0 ;  /* 0x000000ff11117207 */ /* 0x008fe20004000000 */
[----:B------:R-:W-:Y:S01]  /*03d0*/  FADD R2, R2, R5 ;  /* 0x0000000502027221 */ /* 0x000fe20000000000 */
[----:B------:R-:W-:Y:S01]  /*03e0*/  SEL R16, R16, RZ, !P0 ;  /* 0x000000ff10107207 */ /* 0x000fe20004000000 */
[----:B------:R-:W-:Y:S01]  /*03f0*/  FADD R5, R9, R6 ;  /* 0x0000000609057221 */ /* 0x000fe20000000000 */
[----:B------:R-:W-:Y:S01]  /*0400*/  SEL R18, R18, RZ, !P0 ;  /* 0x000000ff12127207 */ /* 0x000fe20004000000 */
[----:B------:R-:W-:Y:S01]  /*0410*/  FADD R4, R8, R7 ;  /* 0x0000000708047221 */ /* 0x000fe20000000000 */
[----:B------:R-:W-:Y:S01]  /*0420*/  SEL R19, R19, RZ, !P0 ;  /* 0x000000ff13137207 */ /* 0x000fe20004000000 */
[----:B------:R-:W-:Y:S01]  /*0430*/  FADD R17, R17, R2 ;  /* 0x0000000211117221 */ /* 0x000fe20000000000 */
[----:B------:R-:W-:Y:S01]  /*0440*/  FADD R3, R16, R3 ;  /* 0x0000000310037221 */ /* 0x000fe20000000000 */
[----:B------:R-:W-:Y:S01]  /*0450*/  FADD R5, R18, R5 ;  /* 0x0000000512057221 */ /* 0x000fe20000000000 */
[----:B------:R-:W-:-:S02]  /*0460*/  IMAD.SHL.U32 R2, R28, 0x20, RZ ;  /* 0x000000201c027824 */ /* 0x000fc400078e00ff */
[----:B------:R-:W-:Y:S01]  /*0470*/  FADD R4, R19, R4 ;  /* 0x0000000413047221 */ /* 0x000fe20000000000 */
[----:B------:R-:W-:Y:S02]  /*0480*/  SHF.R.U32.HI R7, RZ, 0x3, R0 ;  /* 0x00000003ff077819 */ /* 0x000fe40000011600 */
[----:B------:R-:W-:Y:S02]  /*0490*/  SEL R6, R3, RZ, !P0 ;  /* 0x000000ff03067207 */ /* 0x000fe40004000000 */
[----:B------:R-:W-:Y:S02]  /*04a0*/  LOP3.LUT R7, R2, 0x1c, R7, 0xf8, !PT ;  /* 0x0000001c02077812 */ /* 0x000fe400078ef807 */
[----:B------:R-:W-:Y:S02]  /*04b0*/  SEL R8, R17, RZ, !P0 ;  /* 0x000000ff11087207 */ /* 0x000fe40004000000 */
[----:B------:R-:W-:Y:S02]  /*04c0*/  SEL R10, R5, RZ, !P0 ;  /* 0x000000ff050a7207 */ /* 0x000fe40004000000 */
[----:B------:R-:W-:Y:S01]  /*04d0*/  SEL R4, R4, RZ, !P0 ;  /* 0x000000ff04047207 */ /* 0x000fe20004000000 */
[----:B------:R-:W-:Y:S04]  /*04e0*/  STS [R7+UR4], R6 ;  /* 0x0000000607007988 */ /* 0x000fe80008000804 */
[----:B------:R-:W-:Y:S04]  /*04f0*/  STS [R7+UR4+0x20], R8 ;  /* 0x0000200807007988 */ /* 0x000fe80008000804 */
[----:B------:R-:W-:Y:S04]  /*0500*/  STS [R7+UR4+0x40], R10 ;  /* 0x0000400a07007988 */ /* 0x000fe80008000804 */
[----:B------:R-:W-:Y:S01]  /*0510*/  STS [R7+UR4+0x60], R4 ;  /* 0x0000600407007988 */ /* 0x000fe20008000804 */
[----:B------:R-:W-:Y:S01]  /*0520*/  IMAD.SHL.U32 R3, R0, 0x4, RZ ;  /* 0x0000000400037824 */ /* 0x000fe200078e00ff */
[----:B------:R-:W-:Y:S06]  /*0530*/  BAR.SYNC.DEFER_BLOCKING 0x0 ;  /* 0x0000000000007b1d */ /* 0x000fec0000010000 */
[----:B------:R-:W1:Y:S04]  /*0540*/  @!P1 LDS R25, [R3+UR4] ;  /* 0x0000000403199984 */ /* 0x000e680008000800 */
[----:B------:R-:W2:Y:S04]  /*0550*/  @!P1 LDS R22, [R3+UR4+0x400] ;  /* 0x0004000403169984 */ /* 0x000ea80008000800 */
[----:B------:R-:W3:Y:S04]  /*0560*/  @!P1 LDS R24, [R3+UR4+0x800] ;  /* 0x0008000403189984 */ /* 0x000ee80008000800 */
[----:B------:R-:W4:Y:S04]  /*0570*/  @!P1 LDS R26, [R3+UR4+0xc00] ;  /* 0x000c0004031a9984 */ /* 0x000f280008000800 */
[----:B-1----:R-:W1:Y:S04]  /*0580*/  SHFL.BFLY PT, R12, R25, 0x4, 0x1f ;  /* 0x0c801f00190c7f89 */ /* 0x002e6800000e0000 */
[----:B--2---:R-:W2:Y:S04]  /*0590*/  SHFL.BFLY PT, R5, R22, 0x4, 0x1f ;  /* 0x0c801f0016057f89 */ /* 0x004ea800000e0000 */
[----:B---3--:R-:W3:Y:S04]  /*05a0*/  SHFL.BFLY PT, R9, R24, 0x4, 0x1f ;  /* 0x0c801f0018097f89 */ /* 0x008ee800000e0000 */
[----:B----4-:R-:W4:Y:S01]  /*05b0*/  SHFL.BFLY PT, R11, R26, 0x4, 0x1f ;  /* 0x0c801f001a0b7f89 */ /* 0x010f2200000e0000 */
[----:B-1----:R-:W-:Y:S01]  /*05c0*/  FADD R12, R25, R12 ;  /* 0x0000000c190c7221 */ /* 0x002fe20000000000 */
[----:B--2---:R-:W-:Y:S01]  /*05d0*/  FADD R6, R22, R5 ;  /* 0x0000000516067221 */ /* 0x004fe20000000000 */
[----:B---3--:R-:W-:Y:S01]  /*05e0*/  FADD R9, R24, R9 ;  /* 0x0000000918097221 */ /* 0x008fe20000000000 */
[----:B----4-:R-:W-:-:S02]  /*05f0*/  FADD R8, R26, R11 ;  /* 0x0000000b1a087221 */ /* 0x010fc40000000000 */
[----:B------:R-:W1:Y:S04]  /*0600*/  SHFL.BFLY PT, R5, R12, 0x2, 0x1f ;  /* 0x0c401f000c057f89 */ /* 0x000e6800000e0000 */
[----:B------:R-:W2:Y:S04]  /*0610*/  SHFL.BFLY PT, R7, R6, 0x2, 0x1f ;  /* 0x0c401f0006077f89 */ /* 0x000ea800000e0000 */
[----:B------:R-:W3:Y:S04]  /*0620*/  SHFL.BFLY PT, R4, R9, 0x2, 0x1f ;  /* 0x0c401f0009047f89 */ /* 0x000ee800000e0000 */
[----:B------:R-:W4:Y:S01]  /*0630*/  SHFL.BFLY PT, R13, R8, 0x2, 0x1f ;  /* 0x0c401f00080d7f89 */ /* 0x000f2200000e0000 */
        /* <DEDUP_REMOVED lines=8> */
[----:B------:R-:W-:-:S04]  /*06c0*/  LOP3.LUT P0, RZ, R0, 0x7, RZ, 0xc0, !PT ;  /* 0x0000000700ff7812 */ /* 0x000fc8000780c0ff */
[----:B------:R-:W-:Y:S01]  /*06d0*/  ISETP.LT.AND P0, PT, R0, 0x400, !P0 ;  /* 0x000004000000780c */ /* 0x000fe20004701270 */
[----:B-1----:R-:W-:Y:S01]  /*06e0*/  FADD R8, R5, R4 ;  /* 0x0000000405087221 */ /* 0x002fe20000000000 */
[----:B--2---:R-:W-:Y:S01]  /*06f0*/  FADD R10, R7, R10 ;  /* 0x0000000a070a7221 */ /* 0x004fe20000000000 */
[----:B---3--:R-:W-:Y:S01]  /*0700*/  FADD R14, R11, R14 ;  /* 0x0000000e0b0e7221 */ /* 0x008fe20000000000 */
[----:B----4-:R-:W-:-:S09]  /*0710*/  FADD R12, R13, R12 ;  /* 0x0000000c0d0c7221 */ /* 0x010fd20000000000 */
[----:B------:R-:W-:Y:S04]  /*0720*/  @P0 STS [R3+UR4], R8 ;  /* 0x0000000803000988 */ /* 0x000fe80008000804 */
[----:B------:R-:W-:Y:S04]  /*0730*/  @P0 STS [R3+UR4+0x400], R10 ;  /* 0x0004000a03000988 */ /* 0x000fe80008000804 */
[----:B------:R-:W-:Y:S04]  /*0740*/  @P0 STS [R3+UR4+0x800], R14 ;  /* 0x0008000e03000988 */ /* 0x000fe80008000804 */
[----:B------:R-:W-:Y:S01]  /*0750*/  @P0 STS [R3+UR4+0xc00], R12 ;  /* 0x000c000c03000988 */ /* 0x000fe20008000804 */
[----:B------:R-:W-:Y:S06]  /*0760*/  BAR.SYNC.DEFER_BLOCKING 0x0 ;  /* 0x0000000000007b1d */ /* 0x000fec0000010000 */
[----:B------:R-:W-:Y:S04]  /*0770*/  LDS R4, [R2+UR4] ;  /* 0x0000000402047984 */ /* 0x000fe80008000800 */
[----:B------:R-:W-:Y:S04]  /*0780*/  LDS R5, [R2+UR4+0x20] ;  /* 0x0000200402057984 */ /* 0x000fe80008000800 */
[----:B------:R-:W-:Y:S04]  /*0790*/  LDS R6, [R2+UR4+0x40] ;  /* 0x0000400402067984 */ /* 0x000fe80008000800 */
[----:B------:R-:W1:Y:S01]  /*07a0*/  LDS R7, [R2+UR4+0x60] ;  /* 0x0000600402077984 */ /* 0x000e620008000800 */
[----:B------:R-:W-:-:S04]  /*07b0*/  VIADD R9, R2, UR4 ;  /* 0x0000000402097c36 */ /* 0x000fc80008000000 */
[----:B------:R-:W-:Y:S01]  /*07c0*/  IMAD R9, R28, -0x1c, R9 ;  /* 0xffffffe41c097824 */ /* 0x000fe200078e0209 */
[----:B------:R-:W-:Y:S01]  /*07d0*/  BAR.SYNC.DEFER_BLOCKING 0x0 ;  /* 0x0000000000007b1d */ /* 0x000fe20000010000 */
[----:B------:R-:W-:-:S04]  /*07e0*/  LOP3.LUT P0, RZ, R0, 0x80, RZ, 0xc0, !PT ;  /* 0x0000008000ff7812 */ /* 0x000fc8000780c0ff */
[----:B------:R-:W-:Y:S02]  /*07f0*/  ISETP.LT.AND P0, PT, R23, 0x400, !P0 ;  /* 0x000004001700780c */ /* 0x000fe40004701270 */
[----:B------:R-:W-:Y:S01]  /*0800*/  LOP3.LUT R0, R0, 0x7f, RZ, 0xc0, !PT ;  /* 0x0000007f00007812 */ /* 0x000fe200078ec0ff */
[----:B-1----:R1:W-:Y:S03]  /*0810*/  STS.128 [R9], R4 ;  /* 0x0000000409007388 */ /* 0x0023e60000000c00 */
[----:B------:R-:W-:Y:S01]  /*0820*/  LEA R0, R0, UR4, 0x2 ;  /* 0x0000000400007c11 */ /* 0x000fe2000f8e10ff */
[----:B------:R-:W-:Y:S06]  /*0830*/  BAR.SYNC.DEFER_BLOCKING 0x0 ;  /* 0x0000000000007b1d */ /* 0x000fec0000010000 */
[----:B-1----:R-:W-:Y:S05]  /*0840*/  @!P0 EXIT ;  /* 0x000000000000894d */ /* 0x002fea0003800000 */
[----:B------:R-:W0:Y:S01]  /*0850*/  LDS R5, [R0] ;  /* 0x0000000000057984 */ /* 0x000e220000000800 */
[----:B------:R-:W1:Y:S02]  /*0860*/  LDC.64 R2, c[0x0][0x218] ;  /* 0x00008600ff027b82 */ /* 0x000e640000000a00 */
[----:B-1----:R-:W-:-:S05]  /*0870*/  IMAD.WIDE R2, R23, 0x4, R2 ;  /* 0x0000000417027825 */ /* 0x002fca00078e0202 */
[----:B0-----:R-:W-:Y:S01]  /*0880*/  STG.E desc[UR6][R2.64], R5 ;  /* 0x0000000502007986 */ /* 0x001fe2000c101906 */
[----:B------:R-:W-:Y:S05]  /*0890*/  EXIT ;  /* 0x000000000000794d */ /* 0x000fea0003800000 */
.L_x_0:
[----:B------:R-:W-:-:S00]  /*08a0*/  BRA `(.L_x_0) ;  /* 0xfffffffc00fc7947 */ /* 0x000fc0000383ffff */
[----:B------:R-:W-:-:S00]  /*08b0*/  NOP ;  /* 0x0000000000007918 */ /* 0x000fc00000000000 */
        /* <DEDUP_REMOVED lines=12> */
.L_x_1:


//--------------------- .nv.shared.triton_per_fused_convolution_mean_6 --------------------------
	.section	.nv.shared.triton_per_fused_convolution_mean_6,"aw",@nobits
	.sectionflags	@""
	.align	16
	.zero		1024


//--------------------- .nv.constant0.triton_per_fused_convolution_mean_6 --------------------------
	.section	.nv.constant0.triton_per_fused_convolution_mean_6,"a",@progbits
	.sectionflags	@""
	.align	4
.nv.constant0.triton_per_fused_convolution_mean_6:
	.zero		552
